//
// Generated by NVIDIA NVVM Compiler
//
// Compiler Build ID: CL-36424714
// Cuda compilation tools, release 13.0, V13.0.88
// Based on NVVM 20.0.0
//

.version 9.0
.target sm_100
.address_size 64


.entry _Z7cnr_texPfiiffffiiiiiiby(
	.param .u64 .ptr .align 1 _Z7cnr_texPfiiffffiiiiiiby_param_0,
	.param .u32 _Z7cnr_texPfiiffffiiiiiiby_param_1,
	.param .u32 _Z7cnr_texPfiiffffiiiiiiby_param_2,
	.param .f32 _Z7cnr_texPfiiffffiiiiiiby_param_3,
	.param .f32 _Z7cnr_texPfiiffffiiiiiiby_param_4,
	.param .f32 _Z7cnr_texPfiiffffiiiiiiby_param_5,
	.param .f32 _Z7cnr_texPfiiffffiiiiiiby_param_6,
	.param .u32 _Z7cnr_texPfiiffffiiiiiiby_param_7,
	.param .u32 _Z7cnr_texPfiiffffiiiiiiby_param_8,
	.param .u32 _Z7cnr_texPfiiffffiiiiiiby_param_9,
	.param .u32 _Z7cnr_texPfiiffffiiiiiiby_param_10,
	.param .u32 _Z7cnr_texPfiiffffiiiiiiby_param_11,
	.param .u32 _Z7cnr_texPfiiffffiiiiiiby_param_12,
	.param .u8 _Z7cnr_texPfiiffffiiiiiiby_param_13,
	.param .u64 _Z7cnr_texPfiiffffiiiiiiby_param_14
)
.maxntid 128
{
	.reg .pred 	%p<23>;
	.reg .b16 	%rs<2>;
	.reg .b32 	%r<61>;
	.reg .b32 	%f<123>;
	.reg .b64 	%rd<9>;

	ld.param.u32 	%r26, [_Z7cnr_texPfiiffffiiiiiiby_param_2];
	ld.param.f32 	%f29, [_Z7cnr_texPfiiffffiiiiiiby_param_3];
	ld.param.f32 	%f30, [_Z7cnr_texPfiiffffiiiiiiby_param_4];
	ld.param.f32 	%f31, [_Z7cnr_texPfiiffffiiiiiiby_param_5];
	ld.param.f32 	%f32, [_Z7cnr_texPfiiffffiiiiiiby_param_6];
	ld.param.u32 	%r29, [_Z7cnr_texPfiiffffiiiiiiby_param_7];
	ld.param.u32 	%r30, [_Z7cnr_texPfiiffffiiiiiiby_param_8];
	ld.param.u32 	%r27, [_Z7cnr_texPfiiffffiiiiiiby_param_9];
	ld.param.u32 	%r28, [_Z7cnr_texPfiiffffiiiiiiby_param_10];
	ld.param.s8 	%rs1, [_Z7cnr_texPfiiffffiiiiiiby_param_13];
	ld.param.u64 	%rd2, [_Z7cnr_texPfiiffffiiiiiiby_param_14];
	mov.u32 	%r31, %ctaid.x;
	mov.u32 	%r32, %ntid.x;
	mov.u32 	%r33, %tid.x;
	mad.lo.s32 	%r1, %r31, %r32, %r33;
	mov.u32 	%r34, %ctaid.y;
	mov.u32 	%r35, %ntid.y;
	mov.u32 	%r36, %tid.y;
	mad.lo.s32 	%r2, %r34, %r35, %r36;
	cvt.rn.f32.s32 	%f34, %r1;
	cvt.rn.f32.u32 	%f35, %r2;
	tex.2d.v4.f32.f32 	{%f1, %f36, %f37, %f38}, [%rd2, {%f34, %f35}];
	add.s32 	%r3, %r26, %r2;
	cvt.rn.f32.s32 	%f39, %r3;
	tex.2d.v4.f32.f32 	{%f2, %f40, %f41, %f42}, [%rd2, {%f34, %f39}];
	add.s32 	%r37, %r3, %r26;
	cvt.rn.f32.s32 	%f43, %r37;
	tex.2d.v4.f32.f32 	{%f3, %f44, %f45, %f46}, [%rd2, {%f34, %f43}];
	sub.s32 	%r4, %r1, %r29;
	add.s32 	%r5, %r29, %r1;
	add.s32 	%r6, %r30, %r2;
	sub.s32 	%r50, %r2, %r30;
	setp.gt.s32 	%p1, %r50, %r6;
	mov.f32 	%f122, 0f3F800000;
	mov.f32 	%f111, %f2;
	mov.f32 	%f110, %f3;
	@%p1 bra 	$L__BB0_11;
	mov.b32 	%r54, 1;
	mov.f32 	%f110, %f3;
	mov.f32 	%f111, %f2;
	setp.eq.s16 	%p2, %rs1, 0;
	@%p2 bra 	$L__BB0_2;
	bra.uni 	$L__BB0_6;
$L__BB0_2:
	setp.le.s32 	%p13, %r4, %r5;
	@%p13 bra 	$L__BB0_4;
$L__BB0_3:
	add.s32 	%r50, %r50, %r28;
	setp.gt.s32 	%p22, %r50, %r6;
	@%p22 bra 	$L__BB0_10;
	bra.uni 	$L__BB0_2;
$L__BB0_4:
	add.s32 	%r44, %r50, %r26;
	cvt.rn.f32.s32 	%f8, %r44;
	add.s32 	%r45, %r44, %r26;
	cvt.rn.f32.s32 	%f9, %r45;
	mov.u32 	%r53, %r4;
$L__BB0_5:
	cvt.rn.f32.s32 	%f77, %r53;
	cvt.rn.f32.s32 	%f78, %r50;
	tex.2d.v4.f32.f32 	{%f79, %f80, %f81, %f82}, [%rd2, {%f77, %f78}];
	tex.2d.v4.f32.f32 	{%f83, %f84, %f85, %f86}, [%rd2, {%f77, %f8}];
	tex.2d.v4.f32.f32 	{%f87, %f88, %f89, %f90}, [%rd2, {%f77, %f9}];
	sub.f32 	%f91, %f1, %f79;
	abs.f32 	%f92, %f91;
	sub.f32 	%f94, %f2, %f83;
	abs.f32 	%f95, %f94;
	sub.f32 	%f97, %f3, %f87;
	abs.f32 	%f98, %f97;
	add.f32 	%f100, %f92, %f95;
	add.f32 	%f101, %f100, %f98;
	setp.lt.f32 	%p14, %f101, %f29;
	setp.lt.f32 	%p15, %f95, %f31;
	and.pred  	%p16, %p14, %p15;
	setp.lt.f32 	%p17, %f98, %f32;
	and.pred  	%p18, %p16, %p17;
	setp.lt.f32 	%p19, %f92, %f30;
	and.pred  	%p20, %p18, %p19;
	add.f32 	%f102, %f111, %f83;
	add.f32 	%f103, %f110, %f87;
	selp.f32 	%f111, %f102, %f111, %p20;
	selp.f32 	%f110, %f103, %f110, %p20;
	selp.u32 	%r46, 1, 0, %p20;
	add.s32 	%r54, %r54, %r46;
	add.s32 	%r53, %r53, %r27;
	setp.gt.s32 	%p21, %r53, %r5;
	@%p21 bra 	$L__BB0_3;
	bra.uni 	$L__BB0_5;
$L__BB0_6:
	setp.gt.s32 	%p3, %r4, %r5;
	@%p3 bra 	$L__BB0_9;
	add.s32 	%r39, %r50, %r26;
	add.s32 	%r40, %r39, %r26;
	cvt.rn.f32.s32 	%f16, %r40;
	mov.u32 	%r57, %r4;
$L__BB0_8:
	cvt.rn.f32.s32 	%f47, %r57;
	cvt.rn.f32.s32 	%f48, %r50;
	tex.2d.v4.f32.f32 	{%f49, %f50, %f51, %f52}, [%rd2, {%f47, %f48}];
	cvt.rn.f32.s32 	%f53, %r39;
	tex.2d.v4.f32.f32 	{%f54, %f55, %f56, %f57}, [%rd2, {%f47, %f53}];
	tex.2d.v4.f32.f32 	{%f58, %f59, %f60, %f61}, [%rd2, {%f47, %f16}];
	sub.f32 	%f62, %f1, %f49;
	abs.f32 	%f63, %f62;
	sub.f32 	%f65, %f2, %f54;
	abs.f32 	%f66, %f65;
	sub.f32 	%f68, %f3, %f58;
	abs.f32 	%f69, %f68;
	mul.f32 	%f71, %f66, %f66;
	fma.rn.f32 	%f72, %f63, %f63, %f71;
	fma.rn.f32 	%f73, %f69, %f69, %f72;
	sqrt.rn.f32 	%f74, %f73;
	setp.lt.f32 	%p4, %f74, %f29;
	setp.lt.f32 	%p5, %f66, %f31;
	and.pred  	%p6, %p4, %p5;
	setp.lt.f32 	%p7, %f69, %f32;
	and.pred  	%p8, %p6, %p7;
	setp.lt.f32 	%p9, %f63, %f30;
	and.pred  	%p10, %p8, %p9;
	add.f32 	%f75, %f111, %f54;
	add.f32 	%f76, %f110, %f58;
	selp.f32 	%f111, %f75, %f111, %p10;
	selp.f32 	%f110, %f76, %f110, %p10;
	selp.u32 	%r42, 1, 0, %p10;
	add.s32 	%r54, %r54, %r42;
	add.s32 	%r57, %r57, %r27;
	setp.le.s32 	%p11, %r57, %r5;
	@%p11 bra 	$L__BB0_8;
$L__BB0_9:
	add.s32 	%r50, %r50, %r28;
	setp.le.s32 	%p12, %r50, %r6;
	@%p12 bra 	$L__BB0_6;
$L__BB0_10:
	cvt.rn.f32.s32 	%f122, %r54;
$L__BB0_11:
	ld.param.u32 	%r49, [_Z7cnr_texPfiiffffiiiiiiby_param_1];
	ld.param.u64 	%rd8, [_Z7cnr_texPfiiffffiiiiiiby_param_0];
	cvta.to.global.u64 	%rd3, %rd8;
	div.rn.f32 	%f104, %f111, %f122;
	mad.lo.s32 	%r47, %r49, %r2, %r1;
	mul.wide.s32 	%rd4, %r47, 4;
	add.s64 	%rd5, %rd3, %rd4;
	st.global.f32 	[%rd5], %f104;
	div.rn.f32 	%f105, %f110, %f122;
	mad.lo.s32 	%r48, %r3, %r49, %r1;
	mul.wide.s32 	%rd6, %r48, 4;
	add.s64 	%rd7, %rd3, %rd6;
	st.global.f32 	[%rd7], %f105;
	ret;

}


// ===== COMPILED SASS (sm_100) =====

	.target	sm_100

	.elftype	@"ET_EXEC"


//--------------------- .note.nv.tkinfo           --------------------------
	.section	.note.nv.tkinfo,"",@"SHT_NOTE"
	.sectionflags	@"SHF_NOTE_NV_TKINFO"
	.tkinfo
        /*0018*/ 	.word	0x00000002
        /*0030*/ 	.string	""
        /*0030*/ 	.string	"ptxas"
        /*0030*/ 	.string	"Cuda compilation tools, release 13.0, V13.0.88"
        /*0030*/ 	.string	"Build cuda_13.0.r13.0/compiler.36424714_0"
        /*0030*/ 	.string	"-arch sm_100 -m 64 "



//--------------------- .note.nv.cuinfo           --------------------------
	.section	.note.nv.cuinfo,"",@"SHT_NOTE"
	.sectionflags	@"SHF_NOTE_NV_CUINFO"
        /*0018*/ 	.short	0x0002
        /*001a*/ 	.short	0x0064
        /*001c*/ 	.short	0x0082
	.zero		2


//--------------------- .nv.info                  --------------------------
	.section	.nv.info,"",@"SHT_CUDA_INFO"
	.align	4


	//----- nvinfo : EIATTR_REGCOUNT
	.align		4
        /*0000*/ 	.byte	0x04, 0x2f
        /*0002*/ 	.short	(.L_1 - .L_0)
	.align		4
.L_0:
        /*0004*/ 	.word	index@(_Z7cnr_texPfiiffffiiiiiiby)
        /*0008*/ 	.word	0x00000020


	//----- nvinfo : EIATTR_FRAME_SIZE
	.align		4
.L_1:
        /*000c*/ 	.byte	0x04, 0x11
        /*000e*/ 	.short	(.L_3 - .L_2)
	.align		4
.L_2:
        /*0010*/ 	.word	index@($__internal_1_$__cuda_sm3x_div_rn_noftz_f32_slowpath)
        /*0014*/ 	.word	0x00000000


	//----- nvinfo : EIATTR_FRAME_SIZE
	.align		4
.L_3:
        /*0018*/ 	.byte	0x04, 0x11
        /*001a*/ 	.short	(.L_5 - .L_4)
	.align		4
.L_4:
        /*001c*/ 	.word	index@($__internal_0_$__cuda_sm20_sqrt_rn_f32_slowpath)
        /*0020*/ 	.word	0x00000000


	//----- nvinfo : EIATTR_FRAME_SIZE
	.align		4
.L_5:
        /*0024*/ 	.byte	0x04, 0x11
        /*0026*/ 	.short	(.L_7 - .L_6)
	.align		4
.L_6:
        /*0028*/ 	.word	index@(_Z7cnr_texPfiiffffiiiiiiby)
        /*002c*/ 	.word	0x00000000


	//----- nvinfo : EIATTR_MIN_STACK_SIZE
	.align		4
.L_7:
        /*0030*/ 	.byte	0x04, 0x12
        /*0032*/ 	.short	(.L_9 - .L_8)
	.align		4
.L_8:
        /*0034*/ 	.word	index@(_Z7cnr_texPfiiffffiiiiiiby)
        /*0038*/ 	.word	0x00000000
.L_9:


//--------------------- .nv.compat                --------------------------
	.section	.nv.compat,"",@"SHT_CUDA_COMPAT_INFO"
	.align	4
        /*0000*/ 	.byte	0x02, 0x09, 0x00, 0x00, 0x02, 0x02, 0x02, 0x00, 0x02, 0x05, 0x05, 0x00, 0x03, 0x07, 0x01, 0x01
        /*0010*/ 	.byte	0x02, 0x03, 0x00, 0x00, 0x02, 0x06, 0x01, 0x00, 0x04, 0x0b, 0x08, 0x00, 0x01, 0x00, 0x00, 0x00
        /*0020*/ 	.byte	0x00, 0x00, 0x00, 0x00


//--------------------- .nv.info._Z7cnr_texPfiiffffiiiiiiby --------------------------
	.section	.nv.info._Z7cnr_texPfiiffffiiiiiiby,"",@"SHT_CUDA_INFO"
	.sectionflags	@""
	.align	4


	//----- nvinfo : EIATTR_CUDA_API_VERSION
	.align		4
        /*0000*/ 	.byte	0x04, 0x37
        /*0002*/ 	.short	(.L_11 - .L_10)
.L_10:
        /*0004*/ 	.word	0x00000082


	//----- nvinfo : EIATTR_KPARAM_INFO
	.align		4
.L_11:
        /*0008*/ 	.byte	0x04, 0x17
        /*000a*/ 	.short	(.L_13 - .L_12)
.L_12:
        /*000c*/ 	.word	0x00000000
        /*0010*/ 	.short	0x000e
        /*0012*/ 	.short	0x0040
        /*0014*/ 	.byte	0x00, 0xf0, 0x21, 0x00


	//----- nvinfo : EIATTR_KPARAM_INFO
	.align		4
.L_13:
        /*0018*/ 	.byte	0x04, 0x17
        /*001a*/ 	.short	(.L_15 - .L_14)
.L_14:
        /*001c*/ 	.word	0x00000000
        /*0020*/ 	.short	0x000d
        /*0022*/ 	.short	0x0038
        /*0024*/ 	.byte	0x00, 0xf0, 0x05, 0x00


	//----- nvinfo : EIATTR_KPARAM_INFO
	.align		4
.L_15:
        /*0028*/ 	.byte	0x04, 0x17
        /*002a*/ 	.short	(.L_17 - .L_16)
.L_16:
        /*002c*/ 	.word	0x00000000
        /*0030*/ 	.short	0x000c
        /*0032*/ 	.short	0x0034
        /*0034*/ 	.byte	0x00, 0xf0, 0x11, 0x00


	//----- nvinfo : EIATTR_KPARAM_INFO
	.align		4
.L_17:
        /*0038*/ 	.byte	0x04, 0x17
        /*003a*/ 	.short	(.L_19 - .L_18)
.L_18:
        /*003c*/ 	.word	0x00000000
        /*0040*/ 	.short	0x000b
        /*0042*/ 	.short	0x0030
        /*0044*/ 	.byte	0x00, 0xf0, 0x11, 0x00


	//----- nvinfo : EIATTR_KPARAM_INFO
	.align		4
.L_19:
        /*0048*/ 	.byte	0x04, 0x17
        /*004a*/ 	.short	(.L_21 - .L_20)
.L_20:
        /*004c*/ 	.word	0x00000000
        /*0050*/ 	.short	0x000a
        /*0052*/ 	.short	0x002c
        /*0054*/ 	.byte	0x00, 0xf0, 0x11, 0x00


	//----- nvinfo : EIATTR_KPARAM_INFO
	.align		4
.L_21:
        /*0058*/ 	.byte	0x04, 0x17
        /*005a*/ 	.short	(.L_23 - .L_22)
.L_22:
        /*005c*/ 	.word	0x00000000
        /*0060*/ 	.short	0x0009
        /*0062*/ 	.short	0x0028
        /*0064*/ 	.byte	0x00, 0xf0, 0x11, 0x00


	//----- nvinfo : EIATTR_KPARAM_INFO
	.align		4
.L_23:
        /*0068*/ 	.byte	0x04, 0x17
        /*006a*/ 	.short	(.L_25 - .L_24)
.L_24:
        /*006c*/ 	.word	0x00000000
        /*0070*/ 	.short	0x0008
        /*0072*/ 	.short	0x0024
        /*0074*/ 	.byte	0x00, 0xf0, 0x11, 0x00


	//----- nvinfo : EIATTR_KPARAM_INFO
	.align		4
.L_25:
        /*0078*/ 	.byte	0x04, 0x17
        /*007a*/ 	.short	(.L_27 - .L_26)
.L_26:
        /*007c*/ 	.word	0x00000000
        /*0080*/ 	.short	0x0007
        /*0082*/ 	.short	0x0020
        /*0084*/ 	.byte	0x00, 0xf0, 0x11, 0x00


	//----- nvinfo : EIATTR_KPARAM_INFO
	.align		4
.L_27:
        /*0088*/ 	.byte	0x04, 0x17
        /*008a*/ 	.short	(.L_29 - .L_28)
.L_28:
        /*008c*/ 	.word	0x00000000
        /*0090*/ 	.short	0x0006
        /*0092*/ 	.short	0x001c
        /*0094*/ 	.byte	0x00, 0xf0, 0x11, 0x00


	//----- nvinfo : EIATTR_KPARAM_INFO
	.align		4
.L_29:
        /*0098*/ 	.byte	0x04, 0x17
        /*009a*/ 	.short	(.L_31 - .L_30)
.L_30:
        /*009c*/ 	.word	0x00000000
        /*00a0*/ 	.short	0x0005
        /*00a2*/ 	.short	0x0018
        /*00a4*/ 	.byte	0x00, 0xf0, 0x11, 0x00


	//----- nvinfo : EIATTR_KPARAM_INFO
	.align		4
.L_31:
        /*00a8*/ 	.byte	0x04, 0x17
        /*00aa*/ 	.short	(.L_33 - .L_32)
.L_32:
        /*00ac*/ 	.word	0x00000000
        /*00b0*/ 	.short	0x0004
        /*00b2*/ 	.short	0x0014
        /*00b4*/ 	.byte	0x00, 0xf0, 0x11, 0x00


	//----- nvinfo : EIATTR_KPARAM_INFO
	.align		4
.L_33:
        /*00b8*/ 	.byte	0x04, 0x17
        /*00ba*/ 	.short	(.L_35 - .L_34)
.L_34:
        /*00bc*/ 	.word	0x00000000
        /*00c0*/ 	.short	0x0003
        /*00c2*/ 	.short	0x0010
        /*00c4*/ 	.byte	0x00, 0xf0, 0x11, 0x00


	//----- nvinfo : EIATTR_KPARAM_INFO
	.align		4
.L_35:
        /*00c8*/ 	.byte	0x04, 0x17
        /*00ca*/ 	.short	(.L_37 - .L_36)
.L_36:
        /*00cc*/ 	.word	0x00000000
        /*00d0*/ 	.short	0x0002
        /*00d2*/ 	.short	0x000c
        /*00d4*/ 	.byte	0x00, 0xf0, 0x11, 0x00


	//----- nvinfo : EIATTR_KPARAM_INFO
	.align		4
.L_37:
        /*00d8*/ 	.byte	0x04, 0x17
        /*00da*/ 	.short	(.L_39 - .L_38)
.L_38:
        /*00dc*/ 	.word	0x00000000
        /*00e0*/ 	.short	0x0001
        /*00e2*/ 	.short	0x0008
        /*00e4*/ 	.byte	0x00, 0xf0, 0x11, 0x00


	//----- nvinfo : EIATTR_KPARAM_INFO
	.align		4
.L_39:
        /*00e8*/ 	.byte	0x04, 0x17
        /*00ea*/ 	.short	(.L_41 - .L_40)
.L_40:
        /*00ec*/ 	.word	0x00000000
        /*00f0*/ 	.short	0x0000
        /*00f2*/ 	.short	0x0000
        /*00f4*/ 	.byte	0x00, 0xf5, 0x21, 0x00


	//----- nvinfo : EIATTR_SPARSE_MMA_MASK
	.align		4
.L_41:
        /*00f8*/ 	.byte	0x03, 0x50
        /*00fa*/ 	.short	0x0000


	//----- nvinfo : EIATTR_MAXREG_COUNT
	.align		4
        /*00fc*/ 	.byte	0x03, 0x1b
        /*00fe*/ 	.short	0x00ff


	//----- nvinfo : EIATTR_MERCURY_ISA_VERSION
	.align		4
        /*0100*/ 	.byte	0x03, 0x5f
        /*0102*/ 	.short	0x0101


	//----- nvinfo : EIATTR_VRC_CTA_INIT_COUNT
	.align		4
        /*0104*/ 	.byte	0x02, 0x4a
	.zero		1
	.zero		1


	//----- nvinfo : EIATTR_EXIT_INSTR_OFFSETS
	.align		4
        /*0108*/ 	.byte	0x04, 0x1c
        /*010a*/ 	.short	(.L_43 - .L_42)


	//   ....[0]....
.L_42:
        /*010c*/ 	.word	0x00000bf0


	//----- nvinfo : EIATTR_MAX_THREADS
	.align		4
.L_43:
        /*0110*/ 	.byte	0x04, 0x05
        /*0112*/ 	.short	(.L_45 - .L_44)
.L_44:
        /*0114*/ 	.word	0x00000080
        /*0118*/ 	.word	0x00000001
        /*011c*/ 	.word	0x00000001


	//----- nvinfo : EIATTR_CRS_STACK_SIZE
	.align		4
.L_45:
        /*0120*/ 	.byte	0x04, 0x1e
        /*0122*/ 	.short	(.L_47 - .L_46)
.L_46:
        /*0124*/ 	.word	0x00000000


	//----- nvinfo : EIATTR_CBANK_PARAM_SIZE
	.align		4
.L_47:
        /*0128*/ 	.byte	0x03, 0x19
        /*012a*/ 	.short	0x0048


	//----- nvinfo : EIATTR_PARAM_CBANK
	.align		4
        /*012c*/ 	.byte	0x04, 0x0a
        /*012e*/ 	.short	(.L_49 - .L_48)
	.align		4
.L_48:
        /*0130*/ 	.word	index@(.nv.constant0._Z7cnr_texPfiiffffiiiiiiby)
        /*0134*/ 	.short	0x0380
        /*0136*/ 	.short	0x0048


	//----- nvinfo : EIATTR_SW_WAR
	.align		4
.L_49:
        /*0138*/ 	.byte	0x04, 0x36
        /*013a*/ 	.short	(.L_51 - .L_50)
.L_50:
        /*013c*/ 	.word	0x00000008
.L_51:


//--------------------- .nv.callgraph             --------------------------
	.section	.nv.callgraph,"",@"SHT_CUDA_CALLGRAPH"
	.align	4
	.sectionentsize	8
	.align		4
        /*0000*/ 	.word	0x00000000
	.align		4
        /*0004*/ 	.word	0xffffffff
	.align		4
        /*0008*/ 	.word	0x00000000
	.align		4
        /*000c*/ 	.word	0xfffffffe
	.align		4
        /*0010*/ 	.word	0x00000000
	.align		4
        /*0014*/ 	.word	0xfffffffd
	.align		4
        /*0018*/ 	.word	0x00000000
	.align		4
        /*001c*/ 	.word	0xfffffffc


//--------------------- .text._Z7cnr_texPfiiffffiiiiiiby --------------------------
	.section	.text._Z7cnr_texPfiiffffiiiiiiby,"ax",@progbits
	.align	128
.text._Z7cnr_texPfiiffffiiiiiiby:
        .type           _Z7cnr_texPfiiffffiiiiiiby,@function
        .size           _Z7cnr_texPfiiffffiiiiiiby,(.L_x_33 - _Z7cnr_texPfiiffffiiiiiiby)
        .other          _Z7cnr_texPfiiffffiiiiiiby,@"STO_CUDA_ENTRY STV_DEFAULT"
_Z7cnr_texPfiiffffiiiiiiby:
[----:B------:R-:W-:Y:S01]  /*0000*/  LDC R1, c[0x0][0x37c] ;  /* 0x0000df00ff017b82 */ /* 0x000fe20000000800 */
[----:B------:R-:W0:Y:S07]  /*0010*/  S2R R0, SR_TID.X ;  /* 0x0000000000007919 */ /* 0x000e2e0000002100 */
[----:B------:R-:W0:Y:S01]  /*0020*/  LDC R5, c[0x0][0x360] ;  /* 0x0000d800ff057b82 */ /* 0x000e220000000800 */
[----:B------:R-:W1:Y:S01]  /*0030*/  LDCU UR6, c[0x0][0x38c] ;  /* 0x00007180ff0677ac */ /* 0x000e620008000800 */
[----:B------:R-:W-:Y:S01]  /*0040*/  IMAD.MOV.U32 R14, RZ, RZ, -0x3e000000 ;  /* 0xc2000000ff0e7424 */ /* 0x000fe200078e00ff */
[----:B------:R-:W2:Y:S05]  /*0050*/  S2R R3, SR_TID.Y ;  /* 0x0000000000037919 */ /* 0x000eaa0000002200 */
[----:B------:R-:W0:Y:S08]  /*0060*/  S2UR UR4, SR_CTAID.X ;  /* 0x00000000000479c3 */ /* 0x000e300000002500 */
[----:B------:R-:W2:Y:S08]  /*0070*/  S2UR UR5, SR_CTAID.Y ;  /* 0x00000000000579c3 */ /* 0x000eb00000002600 */
[----:B------:R-:W2:Y:S01]  /*0080*/  LDC R4, c[0x0][0x364] ;  /* 0x0000d900ff047b82 */ /* 0x000ea20000000800 */
[----:B0-----:R-:W-:Y:S01]  /*0090*/  IMAD R5, R5, UR4, R0 ;  /* 0x0000000405057c24 */ /* 0x001fe2000f8e0200 */
[----:B------:R-:W0:Y:S04]  /*00a0*/  LDCU UR4, c[0x0][0x3c0] ;  /* 0x00007800ff0477ac */ /* 0x000e280008000800 */
[----:B------:R-:W-:-:S04]  /*00b0*/  I2FP.F32.S32 R8, R5 ;  /* 0x0000000500087245 */ /* 0x000fc80000201400 */
[----:B------:R-:W-:Y:S01]  /*00c0*/  MOV R10, R8 ;  /* 0x00000008000a7202 */ /* 0x000fe20000000f00 */
[----:B--2---:R-:W-:Y:S01]  /*00d0*/  IMAD R4, R4, UR5, R3 ;  /* 0x0000000504047c24 */ /* 0x004fe2000f8e0203 */
[----:B------:R-:W-:-:S03]  /*00e0*/  UMOV UR5, URZ ;  /* 0x000000ff00057c82 */ /* 0x000fc60008000000 */
[----:B-1----:R-:W-:-:S04]  /*00f0*/  VIADD R6, R4, UR6 ;  /* 0x0000000604067c36 */ /* 0x002fc80008000000 */
[----:B------:R-:W-:Y:S01]  /*0100*/  VIADD R0, R6, UR6 ;  /* 0x0000000606007c36 */ /* 0x000fe20008000000 */
[----:B------:R-:W-:-:S04]  /*0110*/  I2FP.F32.S32 R9, R6 ;  /* 0x0000000600097245 */ /* 0x000fc80000201400 */
[----:B------:R-:W-:Y:S01]  /*0120*/  I2FP.F32.S32 R11, R0 ;  /* 0x00000000000b7245 */ /* 0x000fe20000201400 */
[----:B0-----:R-:W5:Y:S03]  /*0130*/  TEX.LL RZ, R7, R8, R14, UR4, 2D, 0x1 ;  /* 0x28ff040e08077f60 */ /* 0x001f6600089e01ff */
[----:B------:R-:W5:Y:S01]  /*0140*/  TEX.LL RZ, R12, R10, R14, UR4, 2D, 0x1 ;  /* 0x28ff040e0a0c7f60 */ /* 0x000f6200089e01ff */
[----:B------:R-:W0:Y:S01]  /*0150*/  LDCU.64 UR8, c[0x0][0x3a0] ;  /* 0x00007400ff0877ac */ /* 0x000e220008000a00 */
[----:B------:R-:W-:Y:S01]  /*0160*/  BSSY.RECONVERGENT B1, `(.L_x_0) ;  /* 0x0000081000017945 */ /* 0x000fe20003800200 */
[----:B------:R-:W-:Y:S01]  /*0170*/  HFMA2 R3, -RZ, RZ, 1.875, 0 ;  /* 0x3f800000ff037431 */ /* 0x000fe200000001ff */
[----:B------:R-:W1:Y:S01]  /*0180*/  LDCU UR10, c[0x0][0x3a8] ;  /* 0x00007500ff0a77ac */ /* 0x000e620008000800 */
[----:B------:R-:W2:Y:S01]  /*0190*/  LDCU UR11, c[0x0][0x3a8] ;  /* 0x00007500ff0b77ac */ /* 0x000ea20008000800 */
[----:B------:R-:W3:Y:S01]  /*01a0*/  LDCU.128 UR12, c[0x0][0x390] ;  /* 0x00007200ff0c77ac */ /* 0x000ee20008000c00 */
[----:B------:R-:W4:Y:S01]  /*01b0*/  LDCU.128 UR16, c[0x0][0x390] ;  /* 0x00007200ff1077ac */ /* 0x000f220008000c00 */
[----:B0-----:R-:W-:-:S02]  /*01c0*/  VIADD R13, R4, UR9 ;  /* 0x00000009040d7c36 */ /* 0x001fc40008000000 */
[----:B------:R-:W-:-:S05]  /*01d0*/  VIADD R16, R4, -UR9 ;  /* 0x8000000904107c36 */ /* 0x000fca0008000000 */
[----:B------:R-:W-:Y:S01]  /*01e0*/  ISETP.GT.AND P0, PT, R16, R13, PT ;  /* 0x0000000d1000720c */ /* 0x000fe20003f04270 */
[----:B-----5:R-:W-:Y:S02]  /*01f0*/  IMAD.MOV.U32 R9, RZ, RZ, R7 ;  /* 0x000000ffff097224 */ /* 0x020fe400078e0007 */
[----:B------:R-:W-:-:S10]  /*0200*/  IMAD.MOV.U32 R19, RZ, RZ, R12 ;  /* 0x000000ffff137224 */ /* 0x000fd400078e000c */
[----:B-1234-:R-:W-:Y:S05]  /*0210*/  @P0 BRA `(.L_x_1) ;  /* 0x0000000400d40947 */ /* 0x01efea0003800000 */
[----:B------:R-:W-:-:S04]  /*0220*/  I2FP.F32.U32 R9, R4 ;  /* 0x0000000400097245 */ /* 0x000fc80000201000 */
[----:B------:R0:W5:Y:S01]  /*0230*/  TEX.LL RZ, R14, R8, R14, UR4, 2D, 0x1 ;  /* 0x28ff040e080e7f60 */ /* 0x00016200089e01ff */
[----:B------:R-:W1:Y:S01]  /*0240*/  LDCU.U8 UR6, c[0x0][0x3b8] ;  /* 0x00007700ff0677ac */ /* 0x000e620008000000 */
[----:B------:R-:W-:Y:S01]  /*0250*/  BSSY.RECONVERGENT B0, `(.L_x_2) ;  /* 0x000006f000007945 */ /* 0x000fe20003800200 */
[C---:B------:R-:W-:Y:S01]  /*0260*/  IADD3 R15, PT, PT, R5.reuse, -UR8, RZ ;  /* 0x80000008050f7c10 */ /* 0x040fe2000fffe0ff */
[----:B------:R-:W-:Y:S01]  /*0270*/  VIADD R18, R5, UR8 ;  /* 0x0000000805127c36 */ /* 0x000fe20008000000 */
[----:B------:R-:W-:Y:S01]  /*0280*/  MOV R19, R12 ;  /* 0x0000000c00137202 */ /* 0x000fe20000000f00 */
[----:B------:R-:W-:Y:S02]  /*0290*/  IMAD.MOV.U32 R17, RZ, RZ, 0x1 ;  /* 0x00000001ff117424 */ /* 0x000fe400078e00ff */
[----:B------:R-:W-:Y:S01]  /*02a0*/  IMAD.MOV.U32 R0, RZ, RZ, R7 ;  /* 0x000000ffff007224 */ /* 0x000fe200078e0007 */
[----:B-1----:R-:W-:-:S04]  /*02b0*/  UPRMT UR6, UR6, 0x8880, URZ ;  /* 0x0000888006067896 */ /* 0x002fc800080000ff */
[----:B------:R-:W-:-:S09]  /*02c0*/  UISETP.NE.AND UP0, UPT, UR6, URZ, UPT ;  /* 0x000000ff0600728c */ /* 0x000fd2000bf05270 */
[----:B0-----:R-:W-:Y:S05]  /*02d0*/  BRA.U !UP0, `(.L_x_3) ;  /* 0x0000000108f47547 */ /* 0x001fea000b800000 */
[----:B------:R-:W-:Y:S01]  /*02e0*/  BSSY.RECONVERGENT B2, `(.L_x_4) ;  /* 0x000003b000027945 */ /* 0x000fe20003800200 */
.L_x_11:
[----:B------:R-:W-:Y:S01]  /*02f0*/  ISETP.GT.AND P0, PT, R15, R18, PT ;  /* 0x000000120f00720c */ /* 0x000fe20003f04270 */
[----:B------:R-:W-:-:S12]  /*0300*/  BSSY.RECONVERGENT B3, `(.L_x_5) ;  /* 0x0000034000037945 */ /* 0x000fd80003800200 */
[----:B-----5:R-:W-:Y:S05]  /*0310*/  @P0 BRA `(.L_x_6) ;  /* 0x0000000000c80947 */ /* 0x020fea0003800000 */
[----:B------:R-:W0:Y:S01]  /*0320*/  LDCU UR6, c[0x0][0x38c] ;  /* 0x00007180ff0677ac */ /* 0x000e220008000800 */
[----:B------:R-:W-:Y:S02]  /*0330*/  IMAD.MOV.U32 R21, RZ, RZ, R15 ;  /* 0x000000ffff157224 */ /* 0x000fe400078e000f */
[----:B0-----:R-:W-:-:S05]  /*0340*/  VIADD R24, R16, UR6 ;  /* 0x0000000610187c36 */ /* 0x001fca0008000000 */
[----:B------:R-:W-:-:S04]  /*0350*/  IADD3 R3, PT, PT, R24, UR6, RZ ;  /* 0x0000000618037c10 */ /* 0x000fc8000fffe0ff */
[----:B------:R-:W-:-:S07]  /*0360*/  I2FP.F32.S32 R3, R3 ;  /* 0x0000000300037245 */ /* 0x000fce0000201400 */
.L_x_10:
[----:B------:R-:W0:Y:S01]  /*0370*/  LDCU UR6, c[0x0][0x3c0] ;  /* 0x00007800ff0677ac */ /* 0x000e220008000800 */
[----:B------:R-:W-:Y:S01]  /*0380*/  I2FP.F32.S32 R10, R21 ;  /* 0x00000015000a7245 */ /* 0x000fe20000201400 */
[----:B------:R-:W-:Y:S01]  /*0390*/  IMAD.MOV.U32 R23, RZ, RZ, -0x3e000000 ;  /* 0xc2000000ff177424 */ /* 0x000fe200078e00ff */
[----:B------:R-:W-:Y:S01]  /*03a0*/  I2FP.F32.S32 R9, R24 ;  /* 0x0000001800097245 */ /* 0x000fe20000201400 */
[----:B------:R-:W-:Y:S01]  /*03b0*/  UMOV UR7, URZ ;  /* 0x000000ff00077c82 */ /* 0x000fe20008000000 */
[----:B------:R-:W-:Y:S01]  /*03c0*/  MOV R8, R10 ;  /* 0x0000000a00087202 */ /* 0x000fe20000000f00 */
[----:B------:R-:W-:Y:S01]  /*03d0*/  IMAD.MOV.U32 R2, RZ, RZ, R10 ;  /* 0x000000ffff027224 */ /* 0x000fe200078e000a */
[----:B------:R-:W-:Y:S02]  /*03e0*/  I2FP.F32.S32 R11, R16 ;  /* 0x00000010000b7245 */ /* 0x000fe40000201400 */
[----:B0-----:R-:W5:Y:S04]  /*03f0*/  TEX.LL RZ, R20, R8, R23, UR6, 2D, 0x1 ;  /* 0x28ff061708147f60 */ /* 0x001f6800089e01ff */
[----:B------:R-:W5:Y:S01]  /*0400*/  TEX.LL RZ, R11, R10, R23, UR6, 2D, 0x1 ;  /* 0x28ff06170a0b7f60 */ /* 0x000f6200089e01ff */
[----:B------:R-:W5:Y:S01]  /*0410*/  TEX.LL RZ, R23, R2, R23, UR6, 2D, 0x1 ;  /* 0x28ff061702177f60 */ /* 0x000f6200089e01ff */
[----:B------:R-:W-:Y:S01]  /*0420*/  BSSY.RECONVERGENT B4, `(.L_x_7) ;  /* 0x0000014000047945 */ /* 0x000fe20003800200 */
[----:B-----5:R-:W-:Y:S01]  /*0430*/  FADD R22, R7, -R20 ;  /* 0x8000001407167221 */ /* 0x020fe20000000000 */
[----:B------:R-:W-:Y:S01]  /*0440*/  FADD R26, R14, -R11 ;  /* 0x8000000b0e1a7221 */ /* 0x000fe20000000000 */
[----:B------:R-:W-:Y:S01]  /*0450*/  FADD R25, R12, -R23 ;  /* 0x800000170c197221 */ /* 0x000fe20000000000 */
[----:B------:R-:W-:Y:S01]  /*0460*/  MOV R11, R0 ;  /* 0x00000000000b7202 */ /* 0x000fe20000000f00 */
[----:B------:R-:W-:-:S04]  /*0470*/  FMUL R27, R22, R22 ;  /* 0x00000016161b7220 */ /* 0x000fc80000400000 */
[----:B------:R-:W-:-:S04]  /*0480*/  FFMA R28, |R26|, |R26|, R27 ;  /* 0x4000001a1a1c7223 */ /* 0x000fc8000000021b */
[----:B------:R-:W-:-:S04]  /*0490*/  FFMA R29, |R25|, |R25|, R28 ;  /* 0x40000019191d7223 */ /* 0x000fc8000000021c */
[----:B------:R-:W-:Y:S01]  /*04a0*/  VIADD R27, R29, 0xf3000000 ;  /* 0xf30000001d1b7836 */ /* 0x000fe20000000000 */
[----:B------:R0:W1:Y:S04]  /*04b0*/  MUFU.RSQ R28, R29 ;  /* 0x0000001d001c7308 */ /* 0x0000680000001400 */
[----:B------:R-:W-:-:S13]  /*04c0*/  ISETP.GT.U32.AND P0, PT, R27, 0x727fffff, PT ;  /* 0x727fffff1b00780c */ /* 0x000fda0003f04070 */
[----:B01----:R-:W-:Y:S05]  /*04d0*/  @!P0 BRA `(.L_x_8) ;  /* 0x0000000000108947 */ /* 0x003fea0003800000 */
[----:B------:R-:W-:-:S07]  /*04e0*/  MOV R8, 0x500 ;  /* 0x0000050000087802 */ /* 0x000fce0000000f00 */
[----:B------:R-:W-:Y:S05]  /*04f0*/  CALL.REL.NOINC `($__internal_0_$__cuda_sm20_sqrt_rn_f32_slowpath) ;  /* 0x0000000400c07944 */ /* 0x000fea0003c00000 */
[----:B------:R-:W-:Y:S01]  /*0500*/  IMAD.MOV.U32 R0, RZ, RZ, R2 ;  /* 0x000000ffff007224 */ /* 0x000fe200078e0002 */
[----:B------:R-:W-:Y:S06]  /*0510*/  BRA `(.L_x_9) ;  /* 0x0000000000107947 */ /* 0x000fec0003800000 */
.L_x_8:
[----:B------:R-:W-:Y:S01]  /*0520*/  FMUL.FTZ R0, R29, R28 ;  /* 0x0000001c1d007220 */ /* 0x000fe20000410000 */
[----:B------:R-:W-:-:S03]  /*0530*/  FMUL.FTZ R2, R28, 0.5 ;  /* 0x3f0000001c027820 */ /* 0x000fc60000410000 */
[----:B------:R-:W-:-:S04]  /*0540*/  FFMA R9, -R0, R0, R29 ;  /* 0x0000000000097223 */ /* 0x000fc8000000011d */
[----:B------:R-:W-:-:S07]  /*0550*/  FFMA R0, R9, R2, R0 ;  /* 0x0000000209007223 */ /* 0x000fce0000000000 */
.L_x_9:
[----:B------:R-:W-:Y:S05]  /*0560*/  BSYNC.RECONVERGENT B4 ;  /* 0x0000000000047941 */ /* 0x000fea0003800200 */
.L_x_7:
[----:B------:R-:W-:Y:S01]  /*0570*/  FSETP.GEU.AND P0, PT, |R22|, UR14, PT ;  /* 0x0000000e16007c0b */ /* 0x000fe2000bf0e200 */
[----:B------:R-:W-:Y:S01]  /*0580*/  VIADD R21, R21, UR10 ;  /* 0x0000000a15157c36 */ /* 0x000fe20008000000 */
[----:B------:R-:W-:Y:S02]  /*0590*/  IADD3 R2, PT, PT, R17, 0x1, RZ ;  /* 0x0000000111027810 */ /* 0x000fe40007ffe0ff */
[----:B------:R-:W-:Y:S02]  /*05a0*/  FSETP.LT.AND P0, PT, R0, UR12, !P0 ;  /* 0x0000000c00007c0b */ /* 0x000fe4000c701000 */
[----:B------:R-:W-:Y:S02]  /*05b0*/  ISETP.GT.AND P1, PT, R21, R18, PT ;  /* 0x000000121500720c */ /* 0x000fe40003f24270 */
[----:B------:R-:W-:-:S04]  /*05c0*/  FSETP.LT.AND P0, PT, |R25|, UR15, P0 ;  /* 0x0000000f19007c0b */ /* 0x000fc80008701200 */
[----:B------:R-:W-:-:S13]  /*05d0*/  FSETP.LT.AND P0, PT, |R26|, UR13, P0 ;  /* 0x0000000d1a007c0b */ /* 0x000fda0008701200 */
[----:B------:R-:W-:Y:S02]  /*05e0*/  @!P0 IMAD.MOV R2, RZ, RZ, R17 ;  /* 0x000000ffff028224 */ /* 0x000fe400078e0211 */
[----:B------:R-:W-:Y:S01]  /*05f0*/  @P0 FADD R11, R20, R11 ;  /* 0x0000000b140b0221 */ /* 0x000fe20000000000 */
[----:B------:R-:W-:-:S03]  /*0600*/  @P0 FADD R19, R23, R19 ;  /* 0x0000001317130221 */ /* 0x000fc60000000000 */
[----:B------:R-:W-:Y:S01]  /*0610*/  IMAD.MOV.U32 R0, RZ, RZ, R11 ;  /* 0x000000ffff007224 */ /* 0x000fe200078e000b */
[----:B------:R-:W-:Y:S01]  /*0620*/  MOV R17, R2 ;  /* 0x0000000200117202 */ /* 0x000fe20000000f00 */
[----:B------:R-:W-:Y:S06]  /*0630*/  @!P1 BRA `(.L_x_10) ;  /* 0xfffffffc004c9947 */ /* 0x000fec000383ffff */
.L_x_6:
[----:B------:R-:W-:Y:S05]  /*0640*/  BSYNC.RECONVERGENT B3 ;  /* 0x0000000000037941 */ /* 0x000fea0003800200 */
.L_x_5:
[----:B------:R-:W0:Y:S02]  /*0650*/  LDCU UR6, c[0x0][0x3ac] ;  /* 0x00007580ff0677ac */ /* 0x000e240008000800 */
[----:B0-----:R-:W-:-:S05]  /*0660*/  VIADD R16, R16, UR6 ;  /* 0x0000000610107c36 */ /* 0x001fca0008000000 */
[----:B------:R-:W-:-:S13]  /*0670*/  ISETP.GT.AND P0, PT, R16, R13, PT ;  /* 0x0000000d1000720c */ /* 0x000fda0003f04270 */
[----:B------:R-:W-:Y:S05]  /*0680*/  @!P0 BRA `(.L_x_11) ;  /* 0xfffffffc00188947 */ /* 0x000fea000383ffff */
[----:B------:R-:W-:Y:S05]  /*0690*/  BSYNC.RECONVERGENT B2 ;  /* 0x0000000000027941 */ /* 0x000fea0003800200 */
.L_x_4:
[----:B------:R-:W-:Y:S05]  /*06a0*/  BRA `(.L_x_12) ;  /* 0x0000000000a47947 */ /* 0x000fea0003800000 */
.L_x_3:
[----:B------:R-:W-:Y:S01]  /*06b0*/  ISETP.GT.AND P0, PT, R15, R18, PT ;  /* 0x000000120f00720c */ /* 0x000fe20003f04270 */
[----:B------:R-:W-:-:S12]  /*06c0*/  BSSY.RECONVERGENT B2, `(.L_x_13) ;  /* 0x0000023000027945 */ /* 0x000fd80003800200 */
[----:B-----5:R-:W-:Y:S05]  /*06d0*/  @P0 BRA `(.L_x_14) ;  /* 0x0000000000840947 */ /* 0x020fea0003800000 */
[----:B------:R-:W0:Y:S01]  /*06e0*/  LDCU UR6, c[0x0][0x38c] ;  /* 0x00007180ff0677ac */ /* 0x000e220008000800 */
[----:B------:R-:W-:Y:S01]  /*06f0*/  IMAD.MOV.U32 R21, RZ, RZ, R15 ;  /* 0x000000ffff157224 */ /* 0x000fe200078e000f */
[----:B------:R-:W-:Y:S01]  /*0700*/  I2FP.F32.S32 R3, R16 ;  /* 0x0000001000037245 */ /* 0x000fe20000201400 */
[----:B0-----:R-:W-:-:S05]  /*0710*/  VIADD R9, R16, UR6 ;  /* 0x0000000610097c36 */ /* 0x001fca0008000000 */
[----:B------:R-:W-:Y:S02]  /*0720*/  IADD3 R11, PT, PT, R9, UR6, RZ ;  /* 0x00000006090b7c10 */ /* 0x000fe4000fffe0ff */
[----:B------:R-:W-:Y:S02]  /*0730*/  I2FP.F32.S32 R9, R9 ;  /* 0x0000000900097245 */ /* 0x000fe40000201400 */
[----:B------:R-:W-:-:S07]  /*0740*/  I2FP.F32.S32 R11, R11 ;  /* 0x0000000b000b7245 */ /* 0x000fce0000201400 */
.L_x_15:
[----:B------:R-:W0:Y:S01]  /*0750*/  LDCU UR6, c[0x0][0x3c0] ;  /* 0x00007800ff0677ac */ /* 0x000e220008000800 */
[----:B------:R-:W-:Y:S01]  /*0760*/  I2FP.F32.S32 R2, R21 ;  /* 0x0000001500027245 */ /* 0x000fe20000201400 */
[----:B------:R-:W-:Y:S01]  /*0770*/  IMAD.MOV.U32 R24, RZ, RZ, -0x3e000000 ;  /* 0xc2000000ff187424 */ /* 0x000fe200078e00ff */
[----:B------:R-:W-:Y:S02]  /*0780*/  UMOV UR7, URZ ;  /* 0x000000ff00077c82 */ /* 0x000fe40008000000 */
[----:B------:R-:W-:Y:S01]  /*0790*/  MOV R8, R2 ;  /* 0x0000000200087202 */ /* 0x000fe20000000f00 */
[----:B------:R-:W-:Y:S01]  /*07a0*/  IMAD.MOV.U32 R10, RZ, RZ, R2 ;  /* 0x000000ffff0a7224 */ /* 0x000fe200078e0002 */
[----:B0-----:R0:W5:Y:S04]  /*07b0*/  TEX.LL RZ, R23, R2, R24, UR6, 2D, 0x1 ;  /* 0x28ff061802177f60 */ /* 0x00116800089e01ff */
[----:B------:R-:W5:Y:S01]  /*07c0*/  TEX.LL RZ, R8, R8, R24, UR6, 2D, 0x1 ;  /* 0x28ff061808087f60 */ /* 0x000f6200089e01ff */
[----:B------:R-:W5:Y:S01]  /*07d0*/  TEX.LL RZ, R10, R10, R24, UR6, 2D, 0x1 ;  /* 0x28ff06180a0a7f60 */ /* 0x000f6200089e01ff */
[----:B------:R-:W-:-:S05]  /*07e0*/  VIADD R21, R21, UR11 ;  /* 0x0000000b15157c36 */ /* 0x000fca0008000000 */
[----:B------:R-:W-:Y:S02]  /*07f0*/  ISETP.GT.AND P1, PT, R21, R18, PT ;  /* 0x000000121500720c */ /* 0x000fe40003f24270 */
[----:B0-----:R-:W-:Y:S01]  /*0800*/  IADD3 R2, PT, PT, R17, 0x1, RZ ;  /* 0x0000000111027810 */ /* 0x001fe20007ffe0ff */
[----:B-----5:R-:W-:Y:S01]  /*0810*/  FADD R23, R14, -R23 ;  /* 0x800000170e177221 */ /* 0x020fe20000000000 */
[----:B------:R-:W-:Y:S01]  /*0820*/  FADD R20, R7, -R8 ;  /* 0x8000000807147221 */ /* 0x000fe20000000000 */
[----:B------:R-:W-:-:S03]  /*0830*/  FADD R22, R12, -R10 ;  /* 0x8000000a0c167221 */ /* 0x000fc60000000000 */
[----:B------:R-:W-:Y:S01]  /*0840*/  FADD R25, |R23|, |R20| ;  /* 0x4000001417197221 */ /* 0x000fe20000000200 */
[----:B------:R-:W-:-:S03]  /*0850*/  FSETP.GEU.AND P0, PT, |R20|, UR18, PT ;  /* 0x0000001214007c0b */ /* 0x000fc6000bf0e200 */
[----:B------:R-:W-:-:S05]  /*0860*/  FADD R25, |R22|, R25 ;  /* 0x0000001916197221 */ /* 0x000fca0000000200 */
[----:B------:R-:W-:-:S04]  /*0870*/  FSETP.LT.AND P0, PT, R25, UR16, !P0 ;  /* 0x0000001019007c0b */ /* 0x000fc8000c701000 */
[----:B------:R-:W-:-:S04]  /*0880*/  FSETP.LT.AND P0, PT, |R22|, UR19, P0 ;  /* 0x0000001316007c0b */ /* 0x000fc80008701200 */
[----:B------:R-:W-:-:S13]  /*0890*/  FSETP.LT.AND P0, PT, |R23|, UR17, P0 ;  /* 0x0000001117007c0b */ /* 0x000fda0008701200 */
[----:B------:R-:W-:Y:S02]  /*08a0*/  @!P0 IMAD.MOV R2, RZ, RZ, R17 ;  /* 0x000000ffff028224 */ /* 0x000fe400078e0211 */
[----:B------:R-:W-:Y:S01]  /*08b0*/  @P0 FADD R0, R8, R0 ;  /* 0x0000000008000221 */ /* 0x000fe20000000000 */
[----:B------:R-:W-:Y:S01]  /*08c0*/  @P0 FADD R19, R10, R19 ;  /* 0x000000130a130221 */ /* 0x000fe20000000000 */
[----:B------:R-:W-:Y:S01]  /*08d0*/  IMAD.MOV.U32 R17, RZ, RZ, R2 ;  /* 0x000000ffff117224 */ /* 0x000fe200078e0002 */
[----:B------:R-:W-:Y:S06]  /*08e0*/  @!P1 BRA `(.L_x_15) ;  /* 0xfffffffc00989947 */ /* 0x000fec000383ffff */
.L_x_14:
[----:B------:R-:W-:Y:S05]  /*08f0*/  BSYNC.RECONVERGENT B2 ;  /* 0x0000000000027941 */ /* 0x000fea0003800200 */
.L_x_13:
[----:B------:R-:W0:Y:S02]  /*0900*/  LDCU UR6, c[0x0][0x3ac] ;  /* 0x00007580ff0677ac */ /* 0x000e240008000800 */
[----:B0-----:R-:W-:-:S04]  /*0910*/  IADD3 R16, PT, PT, R16, UR6, RZ ;  /* 0x0000000610107c10 */ /* 0x001fc8000fffe0ff */
[----:B------:R-:W-:-:S13]  /*0920*/  ISETP.GT.AND P0, PT, R16, R13, PT ;  /* 0x0000000d1000720c */ /* 0x000fda0003f04270 */
[----:B------:R-:W-:Y:S05]  /*0930*/  @!P0 BRA `(.L_x_3) ;  /* 0xfffffffc005c8947 */ /* 0x000fea000383ffff */
.L_x_12:
[----:B------:R-:W-:Y:S05]  /*0940*/  BSYNC.RECONVERGENT B0 ;  /* 0x0000000000007941 */ /* 0x000fea0003800200 */
.L_x_2:
[----:B------:R-:W-:Y:S01]  /*0950*/  IMAD.MOV.U32 R9, RZ, RZ, R0 ;  /* 0x000000ffff097224 */ /* 0x000fe200078e0000 */
[----:B------:R-:W-:-:S07]  /*0960*/  I2FP.F32.S32 R3, R17 ;  /* 0x0000001100037245 */ /* 0x000fce0000201400 */
.L_x_1:
[----:B------:R-:W-:Y:S05]  /*0970*/  BSYNC.RECONVERGENT B1 ;  /* 0x0000000000017941 */ /* 0x000fea0003800200 */
.L_x_0:
[----:B------:R-:W0:Y:S01]  /*0980*/  MUFU.RCP R0, R3 ;  /* 0x0000000300007308 */ /* 0x000e220000001000 */
[----:B------:R-:W1:Y:S01]  /*0990*/  LDCU.64 UR4, c[0x0][0x358] ;  /* 0x00006b00ff0477ac */ /* 0x000e620008000a00 */
[----:B------:R-:W-:Y:S06]  /*09a0*/  BSSY.RECONVERGENT B0, `(.L_x_16) ;  /* 0x000000c000007945 */ /* 0x000fec0003800200 */
[----:B------:R-:W2:Y:S01]  /*09b0*/  FCHK P0, R9, R3 ;  /* 0x0000000309007302 */ /* 0x000ea20000000000 */
[----:B0-----:R-:W-:-:S04]  /*09c0*/  FFMA R7, R0, -R3, 1 ;  /* 0x3f80000000077423 */ /* 0x001fc80000000803 */
[----:B------:R-:W-:-:S04]  /*09d0*/  FFMA R0, R0, R7, R0 ;  /* 0x0000000700007223 */ /* 0x000fc80000000000 */
[----:B------:R-:W-:-:S04]  /*09e0*/  FFMA R2, R0, R9, RZ ;  /* 0x0000000900027223 */ /* 0x000fc800000000ff */
[----:B------:R-:W-:-:S04]  /*09f0*/  FFMA R7, R2, -R3, R9 ;  /* 0x8000000302077223 */ /* 0x000fc80000000009 */
[----:B------:R-:W-:Y:S01]  /*0a00*/  FFMA R7, R0, R7, R2 ;  /* 0x0000000700077223 */ /* 0x000fe20000000002 */
[----:B-12---:R-:W-:Y:S06]  /*0a10*/  @!P0 BRA `(.L_x_17) ;  /* 0x0000000000108947 */ /* 0x006fec0003800000 */
[----:B------:R-:W-:Y:S01]  /*0a20*/  IMAD.MOV.U32 R0, RZ, RZ, R9 ;  /* 0x000000ffff007224 */ /* 0x000fe200078e0009 */
[----:B------:R-:W-:-:S07]  /*0a30*/  MOV R2, 0xa50 ;  /* 0x00000a5000027802 */ /* 0x000fce0000000f00 */
[----:B-----5:R-:W-:Y:S05]  /*0a40*/  CALL.REL.NOINC `($__internal_1_$__cuda_sm3x_div_rn_noftz_f32_slowpath) ;  /* 0x0000000000c47944 */ /* 0x020fea0003c00000 */
[----:B------:R-:W-:-:S07]  /*0a50*/  MOV R7, R0 ;  /* 0x0000000000077202 */ /* 0x000fce0000000f00 */
.L_x_17:
[----:B------:R-:W-:Y:S05]  /*0a60*/  BSYNC.RECONVERGENT B0 ;  /* 0x0000000000007941 */ /* 0x000fea0003800200 */
.L_x_16:
[----:B------:R-:W0:Y:S01]  /*0a70*/  LDC.64 R8, c[0x0][0x380] ;  /* 0x0000e000ff087b82 */ /* 0x000e220000000a00 */
[----:B------:R-:W1:Y:S01]  /*0a80*/  LDCU UR6, c[0x0][0x388] ;  /* 0x00007100ff0677ac */ /* 0x000e620008000800 */
[----:B------:R-:W2:Y:S01]  /*0a90*/  MUFU.RCP R0, R3 ;  /* 0x0000000300007308 */ /* 0x000ea20000001000 */
[----:B------:R-:W-:Y:S07]  /*0aa0*/  BSSY.RECONVERGENT B0, `(.L_x_18) ;  /* 0x000000f000007945 */ /* 0x000fee0003800200 */
[----:B------:R-:W3:Y:S01]  /*0ab0*/  FCHK P0, R19, R3 ;  /* 0x0000000313007302 */ /* 0x000ee20000000000 */
[----:B-1----:R-:W-:-:S04]  /*0ac0*/  IMAD R11, R4, UR6, R5 ;  /* 0x00000006040b7c24 */ /* 0x002fc8000f8e0205 */
[----:B0-----:R-:W-:-:S04]  /*0ad0*/  IMAD.WIDE R8, R11, 0x4, R8 ;  /* 0x000000040b087825 */ /* 0x001fc800078e0208 */
[C---:B--2---:R-:W-:Y:S01]  /*0ae0*/  FFMA R11, R0.reuse, -R3, 1 ;  /* 0x3f800000000b7423 */ /* 0x044fe20000000803 */
[----:B------:R0:W-:Y:S03]  /*0af0*/  STG.E desc[UR4][R8.64], R7 ;  /* 0x0000000708007986 */ /* 0x0001e6000c101904 */
[----:B------:R-:W-:-:S04]  /*0b00*/  FFMA R0, R0, R11, R0 ;  /* 0x0000000b00007223 */ /* 0x000fc80000000000 */
[----:B------:R-:W-:-:S04]  /*0b10*/  FFMA R2, R0, R19, RZ ;  /* 0x0000001300027223 */ /* 0x000fc800000000ff */
[----:B------:R-:W-:-:S04]  /*0b20*/  FFMA R11, R2, -R3, R19 ;  /* 0x80000003020b7223 */ /* 0x000fc80000000013 */
[----:B------:R-:W-:Y:S01]  /*0b30*/  FFMA R11, R0, R11, R2 ;  /* 0x0000000b000b7223 */ /* 0x000fe20000000002 */
[----:B0--3--:R-:W-:Y:S06]  /*0b40*/  @!P0 BRA `(.L_x_19) ;  /* 0x0000000000108947 */ /* 0x009fec0003800000 */
[----:B------:R-:W-:Y:S01]  /*0b50*/  IMAD.MOV.U32 R0, RZ, RZ, R19 ;  /* 0x000000ffff007224 */ /* 0x000fe200078e0013 */
[----:B------:R-:W-:-:S07]  /*0b60*/  MOV R2, 0xb80 ;  /* 0x00000b8000027802 */ /* 0x000fce0000000f00 */
[----:B-----5:R-:W-:Y:S05]  /*0b70*/  CALL.REL.NOINC `($__internal_1_$__cuda_sm3x_div_rn_noftz_f32_slowpath) ;  /* 0x0000000000787944 */ /* 0x020fea0003c00000 */
[----:B------:R-:W-:-:S07]  /*0b80*/  IMAD.MOV.U32 R11, RZ, RZ, R0 ;  /* 0x000000ffff0b7224 */ /* 0x000fce00078e0000 */
.L_x_19:
[----:B------:R-:W-:Y:S05]  /*0b90*/  BSYNC.RECONVERGENT B0 ;  /* 0x0000000000007941 */ /* 0x000fea0003800200 */
.L_x_18:
[----:B------:R-:W0:Y:S01]  /*0ba0*/  LDC.64 R2, c[0x0][0x380] ;  /* 0x0000e000ff027b82 */ /* 0x000e220000000a00 */
[----:B------:R-:W1:Y:S02]  /*0bb0*/  LDCU UR6, c[0x0][0x388] ;  /* 0x00007100ff0677ac */ /* 0x000e640008000800 */
[----:B-1----:R-:W-:-:S04]  /*0bc0*/  IMAD R5, R6, UR6, R5 ;  /* 0x0000000606057c24 */ /* 0x002fc8000f8e0205 */
[----:B0-----:R-:W-:-:S05]  /*0bd0*/  IMAD.WIDE R2, R5, 0x4, R2 ;  /* 0x0000000405027825 */ /* 0x001fca00078e0202 */
[----:B------:R-:W-:Y:S01]  /*0be0*/  STG.E desc[UR4][R2.64], R11 ;  /* 0x0000000b02007986 */ /* 0x000fe2000c101904 */
[----:B------:R-:W-:Y:S05]  /*0bf0*/  EXIT ;  /* 0x000000000000794d */ /* 0x000fea0003800000 */
        .weak           $__internal_0_$__cuda_sm20_sqrt_rn_f32_slowpath
        .type           $__internal_0_$__cuda_sm20_sqrt_rn_f32_slowpath,@function
        .size           $__internal_0_$__cuda_sm20_sqrt_rn_f32_slowpath,($__internal_1_$__cuda_sm3x_div_rn_noftz_f32_slowpath - $__internal_0_$__cuda_sm20_sqrt_rn_f32_slowpath)
$__internal_0_$__cuda_sm20_sqrt_rn_f32_slowpath:
[----:B------:R-:W-:-:S13]  /*0c00*/  LOP3.LUT P0, RZ, R29, 0x7fffffff, RZ, 0xc0, !PT ;  /* 0x7fffffff1dff7812 */ /* 0x000fda000780c0ff */
[----:B------:R-:W-:Y:S01]  /*0c10*/  @!P0 MOV R2, R29 ;  /* 0x0000001d00028202 */ /* 0x000fe20000000f00 */
[----:B------:R-:W-:Y:S06]  /*0c20*/  @!P0 BRA `(.L_x_20) ;  /* 0x0000000000448947 */ /* 0x000fec0003800000 */
[----:B------:R-:W-:Y:S01]  /*0c30*/  FSETP.GEU.FTZ.AND P0, PT, R29, RZ, PT ;  /* 0x000000ff1d00720b */ /* 0x000fe20003f1e000 */
[----:B------:R-:W-:-:S12]  /*0c40*/  IMAD.MOV.U32 R0, RZ, RZ, R29 ;  /* 0x000000ffff007224 */ /* 0x000fd800078e001d */
[----:B------:R-:W-:Y:S01]  /*0c50*/  @!P0 IMAD.MOV.U32 R2, RZ, RZ, 0x7fffffff ;  /* 0x7fffffffff028424 */ /* 0x000fe200078e00ff */
[----:B------:R-:W-:Y:S06]  /*0c60*/  @!P0 BRA `(.L_x_20) ;  /* 0x0000000000348947 */ /* 0x000fec0003800000 */
[----:B------:R-:W-:-:S13]  /*0c70*/  FSETP.GTU.FTZ.AND P0, PT, |R0|, +INF , PT ;  /* 0x7f8000000000780b */ /* 0x000fda0003f1c200 */
[----:B------:R-:W-:Y:S01]  /*0c80*/  @P0 FADD.FTZ R2, R0, 1 ;  /* 0x3f80000000020421 */ /* 0x000fe20000010000 */
[----:B------:R-:W-:Y:S06]  /*0c90*/  @P0 BRA `(.L_x_20) ;  /* 0x0000000000280947 */ /* 0x000fec0003800000 */
[----:B------:R-:W-:-:S13]  /*0ca0*/  FSETP.NEU.FTZ.AND P0, PT, |R0|, +INF , PT ;  /* 0x7f8000000000780b */ /* 0x000fda0003f1d200 */
[----:B------:R-:W-:-:S04]  /*0cb0*/  @P0 FFMA R9, R0, 1.84467440737095516160e+19, RZ ;  /* 0x5f80000000090823 */ /* 0x000fc800000000ff */
[----:B------:R-:W0:Y:S02]  /*0cc0*/  @P0 MUFU.RSQ R2, R9 ;  /* 0x0000000900020308 */ /* 0x000e240000001400 */
[----:B0-----:R-:W-:Y:S01]  /*0cd0*/  @P0 FMUL.FTZ R10, R9, R2 ;  /* 0x00000002090a0220 */ /* 0x001fe20000410000 */
[----:B------:R-:W-:-:S03]  /*0ce0*/  @P0 FMUL.FTZ R2, R2, 0.5 ;  /* 0x3f00000002020820 */ /* 0x000fc60000410000 */
[----:B------:R-:W-:-:S04]  /*0cf0*/  @P0 FADD.FTZ R27, -R10, -RZ ;  /* 0x800000ff0a1b0221 */ /* 0x000fc80000010100 */
[----:B------:R-:W-:-:S04]  /*0d00*/  @P0 FFMA R27, R10, R27, R9 ;  /* 0x0000001b0a1b0223 */ /* 0x000fc80000000009 */
[----:B------:R-:W-:Y:S01]  /*0d10*/  @P0 FFMA R27, R27, R2, R10 ;  /* 0x000000021b1b0223 */ /* 0x000fe2000000000a */
[----:B------:R-:W-:-:S03]  /*0d20*/  @!P0 MOV R2, R0 ;  /* 0x0000000000028202 */ /* 0x000fc60000000f00 */
[----:B------:R-:W-:-:S07]  /*0d30*/  @P0 FMUL.FTZ R2, R27, 2.3283064365386962891e-10 ;  /* 0x2f8000001b020820 */ /* 0x000fce0000410000 */
.L_x_20:
[----:B------:R-:W-:-:S04]  /*0d40*/  IMAD.MOV.U32 R9, RZ, RZ, 0x0 ;  /* 0x00000000ff097424 */ /* 0x000fc800078e00ff */
[----:B------:R-:W-:Y:S05]  /*0d50*/  RET.REL.NODEC R8 `(_Z7cnr_texPfiiffffiiiiiiby) ;  /* 0xfffffff008a87950 */ /* 0x000fea0003c3ffff */
        .weak           $__internal_1_$__cuda_sm3x_div_rn_noftz_f32_slowpath
        .type           $__internal_1_$__cuda_sm3x_div_rn_noftz_f32_slowpath,@function
        .size           $__internal_1_$__cuda_sm3x_div_rn_noftz_f32_slowpath,(.L_x_33 - $__internal_1_$__cuda_sm3x_div_rn_noftz_f32_slowpath)
$__internal_1_$__cuda_sm3x_div_rn_noftz_f32_slowpath:
[--C-:B------:R-:W-:Y:S01]  /*0d60*/  SHF.R.U32.HI R8, RZ, 0x17, R3.reuse ;  /* 0x00000017ff087819 */ /* 0x100fe20000011603 */
[----:B------:R-:W-:Y:S01]  /*0d70*/  BSSY.RECONVERGENT B1, `(.L_x_21) ;  /* 0x0000063000017945 */ /* 0x000fe20003800200 */
[----:B------:R-:W-:Y:S01]  /*0d80*/  SHF.R.U32.HI R7, RZ, 0x17, R0 ;  /* 0x00000017ff077819 */ /* 0x000fe20000011600 */
[----:B------:R-:W-:Y:S01]  /*0d90*/  IMAD.MOV.U32 R9, RZ, RZ, R3 ;  /* 0x000000ffff097224 */ /* 0x000fe200078e0003 */
[----:B------:R-:W-:Y:S02]  /*0da0*/  LOP3.LUT R14, R8, 0xff, RZ, 0xc0, !PT ;  /* 0x000000ff080e7812 */ /* 0x000fe400078ec0ff */
[----:B------:R-:W-:-:S03]  /*0db0*/  LOP3.LUT R12, R7, 0xff, RZ, 0xc0, !PT ;  /* 0x000000ff070c7812 */ /* 0x000fc600078ec0ff */
[----:B------:R-:W-:Y:S01]  /*0dc0*/  VIADD R10, R14, 0xffffffff ;  /* 0xffffffff0e0a7836 */ /* 0x000fe20000000000 */
[----:B------:R-:W-:-:S04]  /*0dd0*/  IADD3 R8, PT, PT, R12, -0x1, RZ ;  /* 0xffffffff0c087810 */ /* 0x000fc80007ffe0ff */
[----:B------:R-:W-:-:S04]  /*0de0*/  ISETP.GT.U32.AND P0, PT, R10, 0xfd, PT ;  /* 0x000000fd0a00780c */ /* 0x000fc80003f04070 */
[----:B------:R-:W-:-:S13]  /*0df0*/  ISETP.GT.U32.OR P0, PT, R8, 0xfd, P0 ;  /* 0x000000fd0800780c */ /* 0x000fda0000704470 */
[----:B------:R-:W-:Y:S01]  /*0e00*/  @!P0 IMAD.MOV.U32 R7, RZ, RZ, RZ ;  /* 0x000000ffff078224 */ /* 0x000fe200078e00ff */
[----:B------:R-:W-:Y:S06]  /*0e10*/  @!P0 BRA `(.L_x_22) ;  /* 0x00000000005c8947 */ /* 0x000fec0003800000 */
[----:B------:R-:W-:Y:S02]  /*0e20*/  FSETP.GTU.FTZ.AND P0, PT, |R0|, +INF , PT ;  /* 0x7f8000000000780b */ /* 0x000fe40003f1c200 */
[----:B------:R-:W-:-:S04]  /*0e30*/  FSETP.GTU.FTZ.AND P1, PT, |R3|, +INF , PT ;  /* 0x7f8000000300780b */ /* 0x000fc80003f3c200 */
[----:B------:R-:W-:-:S13]  /*0e40*/  PLOP3.LUT P0, PT, P0, P1, PT, 0xf8, 0x8f ;  /* 0x00000000008f781c */ /* 0x000fda0000703f70 */
[----:B------:R-:W-:Y:S05]  /*0e50*/  @P0 BRA `(.L_x_23) ;  /* 0x00000004004c0947 */ /* 0x000fea0003800000 */
[----:B------:R-:W-:-:S13]  /*0e60*/  LOP3.LUT P0, RZ, R9, 0x7fffffff, R0, 0xc8, !PT ;  /* 0x7fffffff09ff7812 */ /* 0x000fda000780c800 */
[----:B------:R-:W-:Y:S05]  /*0e70*/  @!P0 BRA `(.L_x_24) ;  /* 0x00000004003c8947 */ /* 0x000fea0003800000 */
[C---:B------:R-:W-:Y:S02]  /*0e80*/  FSETP.NEU.FTZ.AND P2, PT, |R0|.reuse, +INF , PT ;  /* 0x7f8000000000780b */ /* 0x040fe40003f5d200 */
[----:B------:R-:W-:Y:S02]  /*0e90*/  FSETP.NEU.FTZ.AND P1, PT, |R3|, +INF , PT ;  /* 0x7f8000000300780b */ /* 0x000fe40003f3d200 */
[----:B------:R-:W-:-:S11]  /*0ea0*/  FSETP.NEU.FTZ.AND P0, PT, |R0|, +INF , PT ;  /* 0x7f8000000000780b */ /* 0x000fd60003f1d200 */
[----:B------:R-:W-:Y:S05]  /*0eb0*/  @!P1 BRA !P2, `(.L_x_24) ;  /* 0x00000004002c9947 */ /* 0x000fea0005000000 */
[----:B------:R-:W-:-:S04]  /*0ec0*/  LOP3.LUT P2, RZ, R0, 0x7fffffff, RZ, 0xc0, !PT ;  /* 0x7fffffff00ff7812 */ /* 0x000fc8000784c0ff */
[----:B------:R-:W-:-:S13]  /*0ed0*/  PLOP3.LUT P1, PT, P1, P2, PT, 0x2f, 0xf2 ;  /* 0x0000000000f2781c */ /* 0x000fda0000f24577 */
[----:B------:R-:W-:Y:S05]  /*0ee0*/  @P1 BRA `(.L_x_25) ;  /* 0x0000000400181947 */ /* 0x000fea0003800000 */
[----:B------:R-:W-:-:S04]  /*0ef0*/  LOP3.LUT P1, RZ, R9, 0x7fffffff, RZ, 0xc0, !PT ;  /* 0x7fffffff09ff7812 */ /* 0x000fc8000782c0ff */
[----:B------:R-:W-:-:S13]  /*0f00*/  PLOP3.LUT P0, PT, P0, P1, PT, 0x2f, 0xf2 ;  /* 0x0000000000f2781c */ /* 0x000fda0000702577 */
[----:B------:R-:W-:Y:S05]  /*0f10*/  @P0 BRA `(.L_x_26) ;  /* 0x0000000400000947 */ /* 0x000fea0003800000 */
[----:B------:R-:W-:Y:S02]  /*0f20*/  ISETP.GE.AND P0, PT, R8, RZ, PT ;  /* 0x000000ff0800720c */ /* 0x000fe40003f06270 */
[----:B------:R-:W-:-:S11]  /*0f30*/  ISETP.GE.AND P1, PT, R10, RZ, PT ;  /* 0x000000ff0a00720c */ /* 0x000fd60003f26270 */
[----:B------:R-:W-:Y:S01]  /*0f40*/  @P0 MOV R7, RZ ;  /* 0x000000ff00070202 */ /* 0x000fe20000000f00 */
[----:B------:R-:W-:Y:S02]  /*0f50*/  @!P0 IMAD.MOV.U32 R7, RZ, RZ, -0x40 ;  /* 0xffffffc0ff078424 */ /* 0x000fe400078e00ff */
[----:B------:R-:W-:Y:S01]  /*0f60*/  @!P0 FFMA R0, R0, 1.84467440737095516160e+19, RZ ;  /* 0x5f80000000008823 */ /* 0x000fe200000000ff */
[----:B------:R-:W-:Y:S01]  /*0f70*/  @!P1 FFMA R9, R3, 1.84467440737095516160e+19, RZ ;  /* 0x5f80000003099823 */ /* 0x000fe200000000ff */
[----:B------:R-:W-:-:S07]  /*0f80*/  @!P1 VIADD R7, R7, 0x40 ;  /* 0x0000004007079836 */ /* 0x000fce0000000000 */
.L_x_22:
[----:B------:R-:W-:Y:S01]  /*0f90*/  LEA R8, R14, 0xc0800000, 0x17 ;  /* 0xc08000000e087811 */ /* 0x000fe200078eb8ff */
[----:B------:R-:W-:Y:S03]  /*0fa0*/  BSSY.RECONVERGENT B2, `(.L_x_27) ;  /* 0x0000036000027945 */ /* 0x000fe60003800200 */
[----:B------:R-:W-:Y:S01]  /*0fb0*/  IADD3 R8, PT, PT, -R8, R9, RZ ;  /* 0x0000000908087210 */ /* 0x000fe20007ffe1ff */
[----:B------:R-:W-:-:S03]  /*0fc0*/  VIADD R9, R12, 0xffffff81 ;  /* 0xffffff810c097836 */ /* 0x000fc60000000000 */
[----:B------:R-:W0:Y:S01]  /*0fd0*/  MUFU.RCP R10, R8 ;  /* 0x00000008000a7308 */ /* 0x000e220000001000 */
[----:B------:R-:W-:Y:S01]  /*0fe0*/  FADD.FTZ R11, -R8, -RZ ;  /* 0x800000ff080b7221 */ /* 0x000fe20000010100 */
[----:B------:R-:W-:-:S03]  /*0ff0*/  IMAD R0, R9, -0x800000, R0 ;  /* 0xff80000009007824 */ /* 0x000fc600078e0200 */
[----:B0-----:R-:W-:-:S04]  /*1000*/  FFMA R13, R10, R11, 1 ;  /* 0x3f8000000a0d7423 */ /* 0x001fc8000000000b */
[----:B------:R-:W-:-:S04]  /*1010*/  FFMA R15, R10, R13, R10 ;  /* 0x0000000d0a0f7223 */ /* 0x000fc8000000000a */
[----:B------:R-:W-:-:S04]  /*1020*/  FFMA R10, R0, R15, RZ ;  /* 0x0000000f000a7223 */ /* 0x000fc800000000ff */
[----:B------:R-:W-:-:S04]  /*1030*/  FFMA R13, R11, R10, R0 ;  /* 0x0000000a0b0d7223 */ /* 0x000fc80000000000 */
[----:B------:R-:W-:Y:S01]  /*1040*/  FFMA R12, R15, R13, R10 ;  /* 0x0000000d0f0c7223 */ /* 0x000fe2000000000a */
[----:B------:R-:W-:-:S03]  /*1050*/  IADD3 R10, PT, PT, R9, 0x7f, -R14 ;  /* 0x0000007f090a7810 */ /* 0x000fc60007ffe80e */
[----:B------:R-:W-:Y:S02]  /*1060*/  FFMA R11, R11, R12, R0 ;  /* 0x0000000c0b0b7223 */ /* 0x000fe40000000000 */
[----:B------:R-:W-:Y:S02]  /*1070*/  IMAD.IADD R7, R10, 0x1, R7 ;  /* 0x000000010a077824 */ /* 0x000fe400078e0207 */
[----:B------:R-:W-:-:S05]  /*1080*/  FFMA R0, R15, R11, R12 ;  /* 0x0000000b0f007223 */ /* 0x000fca000000000c */
[----:B------:R-:W-:-:S04]  /*1090*/  SHF.R.U32.HI R8, RZ, 0x17, R0 ;  /* 0x00000017ff087819 */ /* 0x000fc80000011600 */
[----:B------:R-:W-:-:S04]  /*10a0*/  LOP3.LUT R8, R8, 0xff, RZ, 0xc0, !PT ;  /* 0x000000ff08087812 */ /* 0x000fc800078ec0ff */
[----:B------:R-:W-:-:S05]  /*10b0*/  IADD3 R13, PT, PT, R8, R7, RZ ;  /* 0x00000007080d7210 */ /* 0x000fca0007ffe0ff */
[----:B------:R-:W-:-:S05]  /*10c0*/  VIADD R8, R13, 0xffffffff ;  /* 0xffffffff0d087836 */ /* 0x000fca0000000000 */
[----:B------:R-:W-:-:S13]  /*10d0*/  ISETP.GE.U32.AND P0, PT, R8, 0xfe, PT ;  /* 0x000000fe0800780c */ /* 0x000fda0003f06070 */
[----:B------:R-:W-:Y:S05]  /*10e0*/  @!P0 BRA `(.L_x_28) ;  /* 0x0000000000808947 */ /* 0x000fea0003800000 */
[----:B------:R-:W-:-:S13]  /*10f0*/  ISETP.GT.AND P0, PT, R13, 0xfe, PT ;  /* 0x000000fe0d00780c */ /* 0x000fda0003f04270 */
[----:B------:R-:W-:Y:S05]  /*1100*/  @P0 BRA `(.L_x_29) ;  /* 0x00000000006c0947 */ /* 0x000fea0003800000 */
[----:B------:R-:W-:-:S13]  /*1110*/  ISETP.GE.AND P0, PT, R13, 0x1, PT ;  /* 0x000000010d00780c */ /* 0x000fda0003f06270 */
[----:B------:R-:W-:Y:S05]  /*1120*/  @P0 BRA `(.L_x_30) ;  /* 0x0000000000740947 */ /* 0x000fea0003800000 */
[----:B------:R-:W-:Y:S02]  /*1130*/  ISETP.GE.AND P0, PT, R13, -0x18, PT ;  /* 0xffffffe80d00780c */ /* 0x000fe40003f06270 */
[----:B------:R-:W-:-:S11]  /*1140*/  LOP3.LUT R0, R0, 0x80000000, RZ, 0xc0, !PT ;  /* 0x8000000000007812 */ /* 0x000fd600078ec0ff */
[----:B------:R-:W-:Y:S05]  /*1150*/  @!P0 BRA `(.L_x_30) ;  /* 0x0000000000688947 */ /* 0x000fea0003800000 */
[-CC-:B------:R-:W-:Y:S01]  /*1160*/  FFMA.RZ R7, R15, R11.reuse, R12.reuse ;  /* 0x0000000b0f077223 */ /* 0x180fe2000000c00c */
[----:B------:R-:W-:Y:S02]  /*1170*/  VIADD R10, R13, 0x20 ;  /* 0x000000200d0a7836 */ /* 0x000fe40000000000 */
[-CC-:B------:R-:W-:Y:S01]  /*1180*/  FFMA.RM R8, R15, R11.reuse, R12.reuse ;  /* 0x0000000b0f087223 */ /* 0x180fe2000000400c */
[----:B------:R-:W-:Y:S02]  /*1190*/  ISETP.NE.AND P2, PT, R13, RZ, PT ;  /* 0x000000ff0d00720c */ /* 0x000fe40003f45270 */
[----:B------:R-:W-:Y:S01]  /*11a0*/  LOP3.LUT R9, R7, 0x7fffff, RZ, 0xc0, !PT ;  /* 0x007fffff07097812 */ /* 0x000fe200078ec0ff */
[----:B------:R-:W-:Y:S01]  /*11b0*/  FFMA.RP R7, R15, R11, R12 ;  /* 0x0000000b0f077223 */ /* 0x000fe2000000800c */
[----:B------:R-:W-:Y:S02]  /*11c0*/  ISETP.NE.AND P1, PT, R13, RZ, PT ;  /* 0x000000ff0d00720c */ /* 0x000fe40003f25270 */
[----:B------:R-:W-:-:S02]  /*11d0*/  LOP3.LUT R9, R9, 0x800000, RZ, 0xfc, !PT ;  /* 0x0080000009097812 */ /* 0x000fc400078efcff */
[----:B------:R-:W-:Y:S02]  /*11e0*/  IADD3 R11, PT, PT, -R13, RZ, RZ ;  /* 0x000000ff0d0b7210 */ /* 0x000fe40007ffe1ff */
[----:B------:R-:W-:Y:S02]  /*11f0*/  SHF.L.U32 R10, R9, R10, RZ ;  /* 0x0000000a090a7219 */ /* 0x000fe400000006ff */
[----:B------:R-:W-:Y:S02]  /*1200*/  FSETP.NEU.FTZ.AND P0, PT, R7, R8, PT ;  /* 0x000000080700720b */ /* 0x000fe40003f1d000 */
[----:B------:R-:W-:Y:S02]  /*1210*/  SEL R8, R11, RZ, P2 ;  /* 0x000000ff0b087207 */ /* 0x000fe40001000000 */
[----:B------:R-:W-:Y:S02]  /*1220*/  ISETP.NE.AND P1, PT, R10, RZ, P1 ;  /* 0x000000ff0a00720c */ /* 0x000fe40000f25270 */
[----:B------:R-:W-:-:S02]  /*1230*/  SHF.R.U32.HI R8, RZ, R8, R9 ;  /* 0x00000008ff087219 */ /* 0x000fc40000011609 */
[----:B------:R-:W-:Y:S02]  /*1240*/  PLOP3.LUT P0, PT, P0, P1, PT, 0xf8, 0x8f ;  /* 0x00000000008f781c */ /* 0x000fe40000703f70 */
[----:B------:R-:W-:Y:S02]  /*1250*/  SHF.R.U32.HI R10, RZ, 0x1, R8 ;  /* 0x00000001ff0a7819 */ /* 0x000fe40000011608 */
[----:B------:R-:W-:-:S04]  /*1260*/  SEL R7, RZ, 0x1, !P0 ;  /* 0x00000001ff077807 */ /* 0x000fc80004000000 */
[----:B------:R-:W-:-:S04]  /*1270*/  LOP3.LUT R7, R7, 0x1, R10, 0xf8, !PT ;  /* 0x0000000107077812 */ /* 0x000fc800078ef80a */
[----:B------:R-:W-:-:S05]  /*1280*/  LOP3.LUT R7, R7, R8, RZ, 0xc0, !PT ;  /* 0x0000000807077212 */ /* 0x000fca00078ec0ff */
[----:B------:R-:W-:-:S05]  /*1290*/  IMAD.IADD R7, R10, 0x1, R7 ;  /* 0x000000010a077824 */ /* 0x000fca00078e0207 */
[----:B------:R-:W-:Y:S01]  /*12a0*/  LOP3.LUT R0, R7, R0, RZ, 0xfc, !PT ;  /* 0x0000000007007212 */ /* 0x000fe200078efcff */
[----:B------:R-:W-:Y:S06]  /*12b0*/  BRA `(.L_x_30) ;  /* 0x0000000000107947 */ /* 0x000fec0003800000 */
.L_x_29:
[----:B------:R-:W-:-:S04]  /*12c0*/  LOP3.LUT R0, R0, 0x80000000, RZ, 0xc0, !PT ;  /* 0x8000000000007812 */ /* 0x000fc800078ec0ff */
[----:B------:R-:W-:Y:S01]  /*12d0*/  LOP3.LUT R0, R0, 0x7f800000, RZ, 0xfc, !PT ;  /* 0x7f80000000007812 */ /* 0x000fe200078efcff */
[----:B------:R-:W-:Y:S06]  /*12e0*/  BRA `(.L_x_30) ;  /* 0x0000000000047947 */ /* 0x000fec0003800000 */
.L_x_28:
[----:B------:R-:W-:-:S07]  /*12f0*/  IMAD R0, R7, 0x800000, R0 ;  /* 0x0080000007007824 */ /* 0x000fce00078e0200 */
.L_x_30:
[----:B------:R-:W-:Y:S05]  /*1300*/  BSYNC.RECONVERGENT B2 ;  /* 0x0000000000027941 */ /* 0x000fea0003800200 */
.L_x_27:
[----:B------:R-:W-:Y:S05]  /*1310*/  BRA `(.L_x_31) ;  /* 0x0000000000207947 */ /* 0x000fea0003800000 */
.L_x_26:
[----:B------:R-:W-:-:S04]  /*1320*/  LOP3.LUT R0, R9, 0x80000000, R0, 0x48, !PT ;  /* 0x8000000009007812 */ /* 0x000fc800078e4800 */
[----:B------:R-:W-:Y:S01]  /*1330*/  LOP3.LUT R0, R0, 0x7f800000, RZ, 0xfc, !PT ;  /* 0x7f80000000007812 */ /* 0x000fe200078efcff */
[----:B------:R-:W-:Y:S06]  /*1340*/  BRA `(.L_x_31) ;  /* 0x0000000000147947 */ /* 0x000fec0003800000 */
.L_x_25:
[----:B------:R-:W-:Y:S01]  /*1350*/  LOP3.LUT R0, R9, 0x80000000, R0, 0x48, !PT ;  /* 0x8000000009007812 */ /* 0x000fe200078e4800 */
[----:B------:R-:W-:Y:S06]  /*1360*/  BRA `(.L_x_31) ;  /* 0x00000000000c7947 */ /* 0x000fec0003800000 */
.L_x_24:
[----:B------:R-:W0:Y:S01]  /*1370*/  MUFU.RSQ R0, -QNAN ;  /* 0xffc0000000007908 */ /* 0x000e220000001400 */
[----:B------:R-:W-:Y:S05]  /*1380*/  BRA `(.L_x_31) ;  /* 0x0000000000047947 */ /* 0x000fea0003800000 */
.L_x_23:
[----:B------:R-:W-:-:S07]  /*1390*/  FADD.FTZ R0, R0, R3 ;  /* 0x0000000300007221 */ /* 0x000fce0000010000 */
.L_x_31:
[----:B------:R-:W-:Y:S05]  /*13a0*/  BSYNC.RECONVERGENT B1 ;  /* 0x0000000000017941 */ /* 0x000fea0003800200 */
.L_x_21:
[----:B------:R-:W-:Y:S01]  /*13b0*/  MOV R8, R2 ;  /* 0x0000000200087202 */ /* 0x000fe20000000f00 */
[----:B------:R-:W-:-:S04]  /*13c0*/  IMAD.MOV.U32 R9, RZ, RZ, 0x0 ;  /* 0x00000000ff097424 */ /* 0x000fc800078e00ff */
[----:B0-----:R-:W-:Y:S05]  /*13d0*/  RET.REL.NODEC R8 `(_Z7cnr_texPfiiffffiiiiiiby) ;  /* 0xffffffec08087950 */ /* 0x001fea0003c3ffff */
.L_x_32:
[----:B------:R-:W-:-:S00]  /*13e0*/  BRA `(.L_x_32) ;  /* 0xfffffffc00fc7947 */ /* 0x000fc0000383ffff */
[----:B------:R-:W-:-:S00]  /*13f0*/  NOP ;  /* 0x0000000000007918 */ /* 0x000fc00000000000 */
        /* <DEDUP_REMOVED lines=8> */
.L_x_33:


//--------------------- .nv.shared.reserved.0     --------------------------
	.section	.nv.shared.reserved.0,"aw",@nobits
	.weak		__nv_reservedSMEM_offset_0_alias
	.size		__nv_reservedSMEM_offset_0_alias, 0, 64
	.other		__nv_reservedSMEM_offset_0_alias,@"STO_CUDA_RESERVED_SHARED STV_DEFAULT"
__nv_reservedSMEM_offset_0_alias:
	.zero		0
	.zero		64


//--------------------- .nv.constant0._Z7cnr_texPfiiffffiiiiiiby --------------------------
	.section	.nv.constant0._Z7cnr_texPfiiffffiiiiiiby,"a",@progbits
	.sectionflags	@""
	.align	4
.nv.constant0._Z7cnr_texPfiiffffiiiiiiby:
	.zero		968


//--------------------- SYMBOLS --------------------------

	.type		.nv.reservedSmem.offset0,@object
	.size		.nv.reservedSmem.offset0,0x4
